//
// Generated by NVIDIA NVVM Compiler
//
// Compiler Build ID: CL-36424714
// Cuda compilation tools, release 13.0, V13.0.88
// Based on NVVM 20.0.0
//

.version 9.0
.target sm_100
.address_size 64

	// .globl	_Z11buggyKernelPfi

.visible .entry _Z11buggyKernelPfi(
	.param .u64 .ptr .align 1 _Z11buggyKernelPfi_param_0,
	.param .u32 _Z11buggyKernelPfi_param_1
)
{
	.reg .pred 	%p<2>;
	.reg .b32 	%r<6>;
	.reg .b32 	%f<3>;
	.reg .b64 	%rd<5>;

	ld.param.u64 	%rd1, [_Z11buggyKernelPfi_param_0];
	ld.param.u32 	%r2, [_Z11buggyKernelPfi_param_1];
	mov.u32 	%r3, %ctaid.x;
	mov.u32 	%r4, %ntid.x;
	mov.u32 	%r5, %tid.x;
	mad.lo.s32 	%r1, %r3, %r4, %r5;
	setp.ge.s32 	%p1, %r1, %r2;
	@%p1 bra 	$L__BB0_2;
	cvta.to.global.u64 	%rd2, %rd1;
	mul.wide.s32 	%rd3, %r1, 4;
	add.s64 	%rd4, %rd2, %rd3;
	ld.global.f32 	%f1, [%rd4];
	sqrt.rn.f32 	%f2, %f1;
	st.global.f32 	[%rd4], %f2;
$L__BB0_2:
	ret;

}


// ===== COMPILED SASS (sm_100) =====

	.target	sm_100

	.elftype	@"ET_EXEC"


//--------------------- .note.nv.tkinfo           --------------------------
	.section	.note.nv.tkinfo,"",@"SHT_NOTE"
	.sectionflags	@"SHF_NOTE_NV_TKINFO"
	.tkinfo
        /*0018*/ 	.word	0x00000002
        /*0030*/ 	.string	""
        /*0030*/ 	.string	"ptxas"
        /*0030*/ 	.string	"Cuda compilation tools, release 13.0, V13.0.88"
        /*0030*/ 	.string	"Build cuda_13.0.r13.0/compiler.36424714_0"
        /*0030*/ 	.string	"-arch sm_100 -m 64 "



//--------------------- .note.nv.cuinfo           --------------------------
	.section	.note.nv.cuinfo,"",@"SHT_NOTE"
	.sectionflags	@"SHF_NOTE_NV_CUINFO"
        /*0018*/ 	.short	0x0002
        /*001a*/ 	.short	0x0064
        /*001c*/ 	.short	0x0082
	.zero		2


//--------------------- .nv.info                  --------------------------
	.section	.nv.info,"",@"SHT_CUDA_INFO"
	.align	4


	//----- nvinfo : EIATTR_REGCOUNT
	.align		4
        /*0000*/ 	.byte	0x04, 0x2f
        /*0002*/ 	.short	(.L_1 - .L_0)
	.align		4
.L_0:
        /*0004*/ 	.word	index@(_Z11buggyKernelPfi)
        /*0008*/ 	.word	0x0000000c


	//----- nvinfo : EIATTR_FRAME_SIZE
	.align		4
.L_1:
        /*000c*/ 	.byte	0x04, 0x11
        /*000e*/ 	.short	(.L_3 - .L_2)
	.align		4
.L_2:
        /*0010*/ 	.word	index@($__internal_0_$__cuda_sm20_sqrt_rn_f32_slowpath)
        /*0014*/ 	.word	0x00000000


	//----- nvinfo : EIATTR_FRAME_SIZE
	.align		4
.L_3:
        /*0018*/ 	.byte	0x04, 0x11
        /*001a*/ 	.short	(.L_5 - .L_4)
	.align		4
.L_4:
        /*001c*/ 	.word	index@(_Z11buggyKernelPfi)
        /*0020*/ 	.word	0x00000000


	//----- nvinfo : EIATTR_MIN_STACK_SIZE
	.align		4
.L_5:
        /*0024*/ 	.byte	0x04, 0x12
        /*0026*/ 	.short	(.L_7 - .L_6)
	.align		4
.L_6:
        /*0028*/ 	.word	index@(_Z11buggyKernelPfi)
        /*002c*/ 	.word	0x00000000
.L_7:


//--------------------- .nv.compat                --------------------------
	.section	.nv.compat,"",@"SHT_CUDA_COMPAT_INFO"
	.align	4
        /*0000*/ 	.byte	0x02, 0x09, 0x00, 0x00, 0x02, 0x02, 0x01, 0x00, 0x02, 0x05, 0x05, 0x00, 0x03, 0x07, 0x01, 0x01
        /*0010*/ 	.byte	0x02, 0x03, 0x00, 0x00, 0x02, 0x06, 0x01, 0x00, 0x04, 0x0b, 0x08, 0x00, 0x01, 0x00, 0x00, 0x00
        /*0020*/ 	.byte	0x00, 0x00, 0x00, 0x00


//--------------------- .nv.info._Z11buggyKernelPfi --------------------------
	.section	.nv.info._Z11buggyKernelPfi,"",@"SHT_CUDA_INFO"
	.sectionflags	@""
	.align	4


	//----- nvinfo : EIATTR_CUDA_API_VERSION
	.align		4
        /*0000*/ 	.byte	0x04, 0x37
        /*0002*/ 	.short	(.L_9 - .L_8)
.L_8:
        /*0004*/ 	.word	0x00000082


	//----- nvinfo : EIATTR_KPARAM_INFO
	.align		4
.L_9:
        /*0008*/ 	.byte	0x04, 0x17
        /*000a*/ 	.short	(.L_11 - .L_10)
.L_10:
        /*000c*/ 	.word	0x00000000
        /*0010*/ 	.short	0x0001
        /*0012*/ 	.short	0x0008
        /*0014*/ 	.byte	0x00, 0xf0, 0x11, 0x00


	//----- nvinfo : EIATTR_KPARAM_INFO
	.align		4
.L_11:
        /*0018*/ 	.byte	0x04, 0x17
        /*001a*/ 	.short	(.L_13 - .L_12)
.L_12:
        /*001c*/ 	.word	0x00000000
        /*0020*/ 	.short	0x0000
        /*0022*/ 	.short	0x0000
        /*0024*/ 	.byte	0x00, 0xf5, 0x21, 0x00


	//----- nvinfo : EIATTR_SPARSE_MMA_MASK
	.align		4
.L_13:
        /*0028*/ 	.byte	0x03, 0x50
        /*002a*/ 	.short	0x0000


	//----- nvinfo : EIATTR_MAXREG_COUNT
	.align		4
        /*002c*/ 	.byte	0x03, 0x1b
        /*002e*/ 	.short	0x00ff


	//----- nvinfo : EIATTR_MERCURY_ISA_VERSION
	.align		4
        /*0030*/ 	.byte	0x03, 0x5f
        /*0032*/ 	.short	0x0101


	//----- nvinfo : EIATTR_VRC_CTA_INIT_COUNT
	.align		4
        /*0034*/ 	.byte	0x02, 0x4a
	.zero		1
	.zero		1


	//----- nvinfo : EIATTR_EXIT_INSTR_OFFSETS
	.align		4
        /*0038*/ 	.byte	0x04, 0x1c
        /*003a*/ 	.short	(.L_15 - .L_14)


	//   ....[0]....
.L_14:
        /*003c*/ 	.word	0x00000070


	//   ....[1]....
        /*0040*/ 	.word	0x000001b0


	//----- nvinfo : EIATTR_CRS_STACK_SIZE
	.align		4
.L_15:
        /*0044*/ 	.byte	0x04, 0x1e
        /*0046*/ 	.short	(.L_17 - .L_16)
.L_16:
        /*0048*/ 	.word	0x00000000


	//----- nvinfo : EIATTR_CBANK_PARAM_SIZE
	.align		4
.L_17:
        /*004c*/ 	.byte	0x03, 0x19
        /*004e*/ 	.short	0x000c


	//----- nvinfo : EIATTR_PARAM_CBANK
	.align		4
        /*0050*/ 	.byte	0x04, 0x0a
        /*0052*/ 	.short	(.L_19 - .L_18)
	.align		4
.L_18:
        /*0054*/ 	.word	index@(.nv.constant0._Z11buggyKernelPfi)
        /*0058*/ 	.short	0x0380
        /*005a*/ 	.short	0x000c


	//----- nvinfo : EIATTR_SW_WAR
	.align		4
.L_19:
        /*005c*/ 	.byte	0x04, 0x36
        /*005e*/ 	.short	(.L_21 - .L_20)
.L_20:
        /*0060*/ 	.word	0x00000008
.L_21:


//--------------------- .nv.callgraph             --------------------------
	.section	.nv.callgraph,"",@"SHT_CUDA_CALLGRAPH"
	.align	4
	.sectionentsize	8
	.align		4
        /*0000*/ 	.word	0x00000000
	.align		4
        /*0004*/ 	.word	0xffffffff
	.align		4
        /*0008*/ 	.word	0x00000000
	.align		4
        /*000c*/ 	.word	0xfffffffe
	.align		4
        /*0010*/ 	.word	0x00000000
	.align		4
        /*0014*/ 	.word	0xfffffffd
	.align		4
        /*0018*/ 	.word	0x00000000
	.align		4
        /*001c*/ 	.word	0xfffffffc


//--------------------- .text._Z11buggyKernelPfi  --------------------------
	.section	.text._Z11buggyKernelPfi,"ax",@progbits
	.align	128
        .global         _Z11buggyKernelPfi
        .type           _Z11buggyKernelPfi,@function
        .size           _Z11buggyKernelPfi,(.L_x_5 - _Z11buggyKernelPfi)
        .other          _Z11buggyKernelPfi,@"STO_CUDA_ENTRY STV_DEFAULT"
_Z11buggyKernelPfi:
.text._Z11buggyKernelPfi:
[----:B------:R-:W-:Y:S01]  /*0000*/  LDC R1, c[0x0][0x37c] ;  /* 0x0000df00ff017b82 */ /* 0x000fe20000000800 */
[----:B------:R-:W0:Y:S07]  /*0010*/  S2R R0, SR_TID.X ;  /* 0x0000000000007919 */ /* 0x000e2e0000002100 */
[----:B------:R-:W0:Y:S01]  /*0020*/  S2UR UR4, SR_CTAID.X ;  /* 0x00000000000479c3 */ /* 0x000e220000002500 */
[----:B------:R-:W1:Y:S07]  /*0030*/  LDCU UR5, c[0x0][0x388] ;  /* 0x00007100ff0577ac */ /* 0x000e6e0008000800 */
[----:B------:R-:W0:Y:S02]  /*0040*/  LDC R5, c[0x0][0x360] ;  /* 0x0000d800ff057b82 */ /* 0x000e240000000800 */
[----:B0-----:R-:W-:-:S05]  /*0050*/  IMAD R5, R5, UR4, R0 ;  /* 0x0000000405057c24 */ /* 0x001fca000f8e0200 */
[----:B-1----:R-:W-:-:S13]  /*0060*/  ISETP.GE.AND P0, PT, R5, UR5, PT ;  /* 0x0000000505007c0c */ /* 0x002fda000bf06270 */
[----:B------:R-:W-:Y:S05]  /*0070*/  @P0 EXIT ;  /* 0x000000000000094d */ /* 0x000fea0003800000 */
[----:B------:R-:W0:Y:S01]  /*0080*/  LDC.64 R2, c[0x0][0x380] ;  /* 0x0000e000ff027b82 */ /* 0x000e220000000a00 */
[----:B------:R-:W1:Y:S01]  /*0090*/  LDCU.64 UR4, c[0x0][0x358] ;  /* 0x00006b00ff0477ac */ /* 0x000e620008000a00 */
[----:B0-----:R-:W-:-:S05]  /*00a0*/  IMAD.WIDE R2, R5, 0x4, R2 ;  /* 0x0000000405027825 */ /* 0x001fca00078e0202 */
[----:B-1----:R-:W2:Y:S01]  /*00b0*/  LDG.E R0, desc[UR4][R2.64] ;  /* 0x0000000402007981 */ /* 0x002ea2000c1e1900 */
[----:B------:R-:W-:Y:S01]  /*00c0*/  BSSY.RECONVERGENT B0, `(.L_x_0) ;  /* 0x000000d000007945 */ /* 0x000fe20003800200 */
[----:B--2---:R-:W-:Y:S01]  /*00d0*/  IADD3 R4, PT, PT, R0, -0xd000000, RZ ;  /* 0xf300000000047810 */ /* 0x004fe20007ffe0ff */
[----:B------:R0:W1:Y:S03]  /*00e0*/  MUFU.RSQ R5, R0 ;  /* 0x0000000000057308 */ /* 0x0000660000001400 */
[----:B------:R-:W-:-:S13]  /*00f0*/  ISETP.GT.U32.AND P0, PT, R4, 0x727fffff, PT ;  /* 0x727fffff0400780c */ /* 0x000fda0003f04070 */
[----:B0-----:R-:W-:Y:S05]  /*0100*/  @!P0 BRA `(.L_x_1) ;  /* 0x0000000000108947 */ /* 0x001fea0003800000 */
[----:B------:R-:W-:-:S07]  /*0110*/  MOV R9, 0x130 ;  /* 0x0000013000097802 */ /* 0x000fce0000000f00 */
[----:B-1----:R-:W-:Y:S05]  /*0120*/  CALL.REL.NOINC `($__internal_0_$__cuda_sm20_sqrt_rn_f32_slowpath) ;  /* 0x0000000000247944 */ /* 0x002fea0003c00000 */
[----:B------:R-:W-:Y:S01]  /*0130*/  MOV R5, R0 ;  /* 0x0000000000057202 */ /* 0x000fe20000000f00 */
[----:B------:R-:W-:Y:S06]  /*0140*/  BRA `(.L_x_2) ;  /* 0x0000000000107947 */ /* 0x000fec0003800000 */
.L_x_1:
[----:B-1----:R-:W-:Y:S01]  /*0150*/  FMUL.FTZ R7, R0, R5 ;  /* 0x0000000500077220 */ /* 0x002fe20000410000 */
[----:B------:R-:W-:-:S03]  /*0160*/  FMUL.FTZ R5, R5, 0.5 ;  /* 0x3f00000005057820 */ /* 0x000fc60000410000 */
[----:B------:R-:W-:-:S04]  /*0170*/  FFMA R0, -R7, R7, R0 ;  /* 0x0000000707007223 */ /* 0x000fc80000000100 */
[----:B------:R-:W-:-:S07]  /*0180*/  FFMA R5, R0, R5, R7 ;  /* 0x0000000500057223 */ /* 0x000fce0000000007 */
.L_x_2:
[----:B------:R-:W-:Y:S05]  /*0190*/  BSYNC.RECONVERGENT B0 ;  /* 0x0000000000007941 */ /* 0x000fea0003800200 */
.L_x_0:
[----:B------:R-:W-:Y:S01]  /*01a0*/  STG.E desc[UR4][R2.64], R5 ;  /* 0x0000000502007986 */ /* 0x000fe2000c101904 */
[----:B------:R-:W-:Y:S05]  /*01b0*/  EXIT ;  /* 0x000000000000794d */ /* 0x000fea0003800000 */
        .weak           $__internal_0_$__cuda_sm20_sqrt_rn_f32_slowpath
        .type           $__internal_0_$__cuda_sm20_sqrt_rn_f32_slowpath,@function
        .size           $__internal_0_$__cuda_sm20_sqrt_rn_f32_slowpath,(.L_x_5 - $__internal_0_$__cuda_sm20_sqrt_rn_f32_slowpath)
$__internal_0_$__cuda_sm20_sqrt_rn_f32_slowpath:
[----:B------:R-:W-:-:S13]  /*01c0*/  LOP3.LUT P0, RZ, R0, 0x7fffffff, RZ, 0xc0, !PT ;  /* 0x7fffffff00ff7812 */ /* 0x000fda000780c0ff */
[----:B------:R-:W-:Y:S01]  /*01d0*/  @!P0 MOV R4, R0 ;  /* 0x0000000000048202 */ /* 0x000fe20000000f00 */
[----:B------:R-:W-:Y:S06]  /*01e0*/  @!P0 BRA `(.L_x_3) ;  /* 0x0000000000408947 */ /* 0x000fec0003800000 */
[----:B------:R-:W-:-:S13]  /*01f0*/  FSETP.GEU.FTZ.AND P0, PT, R0, RZ, PT ;  /* 0x000000ff0000720b */ /* 0x000fda0003f1e000 */
[----:B------:R-:W-:Y:S01]  /*0200*/  @!P0 MOV R4, 0x7fffffff ;  /* 0x7fffffff00048802 */ /* 0x000fe20000000f00 */
[----:B------:R-:W-:Y:S06]  /*0210*/  @!P0 BRA `(.L_x_3) ;  /* 0x0000000000348947 */ /* 0x000fec0003800000 */
[----:B------:R-:W-:-:S13]  /*0220*/  FSETP.GTU.FTZ.AND P0, PT, |R0|, +INF , PT ;  /* 0x7f8000000000780b */ /* 0x000fda0003f1c200 */
[----:B------:R-:W-:Y:S01]  /*0230*/  @P0 FADD.FTZ R4, R0, 1 ;  /* 0x3f80000000040421 */ /* 0x000fe20000010000 */
[----:B------:R-:W-:Y:S06]  /*0240*/  @P0 BRA `(.L_x_3) ;  /* 0x0000000000280947 */ /* 0x000fec0003800000 */
[----:B------:R-:W-:-:S13]  /*0250*/  FSETP.NEU.FTZ.AND P0, PT, |R0|, +INF , PT ;  /* 0x7f8000000000780b */ /* 0x000fda0003f1d200 */
[----:B------:R-:W-:-:S04]  /*0260*/  @P0 FFMA R5, R0, 1.84467440737095516160e+19, RZ ;  /* 0x5f80000000050823 */ /* 0x000fc800000000ff */
[----:B------:R-:W0:Y:S02]  /*0270*/  @P0 MUFU.RSQ R4, R5 ;  /* 0x0000000500040308 */ /* 0x000e240000001400 */
[----:B0-----:R-:W-:Y:S01]  /*0280*/  @P0 FMUL.FTZ R6, R5, R4 ;  /* 0x0000000405060220 */ /* 0x001fe20000410000 */
[----:B------:R-:W-:Y:S01]  /*0290*/  @P0 FMUL.FTZ R8, R4, 0.5 ;  /* 0x3f00000004080820 */ /* 0x000fe20000410000 */
[----:B------:R-:W-:Y:S02]  /*02a0*/  @!P0 MOV R4, R0 ;  /* 0x0000000000048202 */ /* 0x000fe40000000f00 */
[----:B------:R-:W-:-:S04]  /*02b0*/  @P0 FADD.FTZ R7, -R6, -RZ ;  /* 0x800000ff06070221 */ /* 0x000fc80000010100 */
[----:B------:R-:W-:-:S04]  /*02c0*/  @P0 FFMA R7, R6, R7, R5 ;  /* 0x0000000706070223 */ /* 0x000fc80000000005 */
[----:B------:R-:W-:-:S04]  /*02d0*/  @P0 FFMA R7, R7, R8, R6 ;  /* 0x0000000807070223 */ /* 0x000fc80000000006 */
[----:B------:R-:W-:-:S07]  /*02e0*/  @P0 FMUL.FTZ R4, R7, 2.3283064365386962891e-10 ;  /* 0x2f80000007040820 */ /* 0x000fce0000410000 */
.L_x_3:
[----:B------:R-:W-:Y:S01]  /*02f0*/  HFMA2 R5, -RZ, RZ, 0, 0 ;  /* 0x00000000ff057431 */ /* 0x000fe200000001ff */
[----:B------:R-:W-:Y:S02]  /*0300*/  MOV R0, R4 ;  /* 0x0000000400007202 */ /* 0x000fe40000000f00 */
[----:B------:R-:W-:-:S04]  /*0310*/  MOV R4, R9 ;  /* 0x0000000900047202 */ /* 0x000fc80000000f00 */
[----:B------:R-:W-:Y:S05]  /*0320*/  RET.REL.NODEC R4 `(_Z11buggyKernelPfi) ;  /* 0xfffffffc04347950 */ /* 0x000fea0003c3ffff */
.L_x_4:
[----:B------:R-:W-:-:S00]  /*0330*/  BRA `(.L_x_4) ;  /* 0xfffffffc00fc7947 */ /* 0x000fc0000383ffff */
[----:B------:R-:W-:-:S00]  /*0340*/  NOP ;  /* 0x0000000000007918 */ /* 0x000fc00000000000 */
        /* <DEDUP_REMOVED lines=11> */
.L_x_5:


//--------------------- .nv.shared.reserved.0     --------------------------
	.section	.nv.shared.reserved.0,"aw",@nobits
	.weak		__nv_reservedSMEM_offset_0_alias
	.size		__nv_reservedSMEM_offset_0_alias, 0, 64
	.other		__nv_reservedSMEM_offset_0_alias,@"STO_CUDA_RESERVED_SHARED STV_DEFAULT"
__nv_reservedSMEM_offset_0_alias:
	.zero		0
	.zero		64


//--------------------- .nv.constant0._Z11buggyKernelPfi --------------------------
	.section	.nv.constant0._Z11buggyKernelPfi,"a",@progbits
	.sectionflags	@""
	.align	4
.nv.constant0._Z11buggyKernelPfi:
	.zero		908


//--------------------- SYMBOLS --------------------------

	.type		.nv.reservedSmem.offset0,@object
	.size		.nv.reservedSmem.offset0,0x4
